//
// Generated by NVIDIA NVVM Compiler
//
// Compiler Build ID: CL-36424714
// Cuda compilation tools, release 13.0, V13.0.88
// Based on NVVM 20.0.0
//

.version 9.0
.target sm_100
.address_size 64

	// .globl	_Z8computeTPPPdS1_iiiddd

.visible .entry _Z8computeTPPPdS1_iiiddd(
	.param .u64 .ptr .align 1 _Z8computeTPPPdS1_iiiddd_param_0,
	.param .u64 .ptr .align 1 _Z8computeTPPPdS1_iiiddd_param_1,
	.param .u32 _Z8computeTPPPdS1_iiiddd_param_2,
	.param .u32 _Z8computeTPPPdS1_iiiddd_param_3,
	.param .u32 _Z8computeTPPPdS1_iiiddd_param_4,
	.param .f64 _Z8computeTPPPdS1_iiiddd_param_5,
	.param .f64 _Z8computeTPPPdS1_iiiddd_param_6,
	.param .f64 _Z8computeTPPPdS1_iiiddd_param_7
)
{
	.reg .pred 	%p<6>;
	.reg .b32 	%r<27>;
	.reg .b64 	%rd<45>;
	.reg .b64 	%fd<21>;

	ld.param.u32 	%r8, [_Z8computeTPPPdS1_iiiddd_param_2];
	ld.param.f64 	%fd1, [_Z8computeTPPPdS1_iiiddd_param_5];
	ld.param.f64 	%fd2, [_Z8computeTPPPdS1_iiiddd_param_6];
	ld.param.f64 	%fd3, [_Z8computeTPPPdS1_iiiddd_param_7];
	add.s32 	%r11, %r8, -1;
	setp.lt.u32 	%p1, %r11, 2;
	@%p1 bra 	$L__BB0_8;
	ld.param.u32 	%r22, [_Z8computeTPPPdS1_iiiddd_param_4];
	ld.param.u32 	%r20, [_Z8computeTPPPdS1_iiiddd_param_3];
	add.s32 	%r12, %r20, -1;
	add.s32 	%r13, %r22, -1;
	min.u32 	%r14, %r12, %r13;
	setp.lt.u32 	%p2, %r14, 2;
	@%p2 bra 	$L__BB0_8;
	mov.b32 	%r24, 1;
$L__BB0_3:
	ld.param.u64 	%rd43, [_Z8computeTPPPdS1_iiiddd_param_1];
	ld.param.u64 	%rd42, [_Z8computeTPPPdS1_iiiddd_param_0];
	cvta.to.global.u64 	%rd7, %rd42;
	mul.wide.u32 	%rd8, %r24, 8;
	add.s64 	%rd1, %rd7, %rd8;
	add.s32 	%r24, %r24, 1;
	cvta.to.global.u64 	%rd9, %rd43;
	add.s64 	%rd2, %rd9, %rd8;
	mov.b32 	%r25, 1;
$L__BB0_4:
	ld.param.u32 	%r23, [_Z8computeTPPPdS1_iiiddd_param_4];
	neg.s32 	%r26, %r23;
	add.s32 	%r5, %r25, 1;
	mov.b64 	%rd44, 8;
	mul.wide.u32 	%rd13, %r25, 8;
$L__BB0_5:
	ld.global.u64 	%rd11, [%rd1];
	cvta.to.global.u64 	%rd12, %rd11;
	add.s64 	%rd14, %rd12, %rd13;
	ld.global.u64 	%rd15, [%rd14];
	cvta.to.global.u64 	%rd16, %rd15;
	add.s64 	%rd17, %rd16, %rd44;
	ld.global.f64 	%fd4, [%rd17];
	ld.global.u64 	%rd18, [%rd1+8];
	cvta.to.global.u64 	%rd19, %rd18;
	add.s64 	%rd20, %rd19, %rd13;
	ld.global.u64 	%rd21, [%rd20];
	cvta.to.global.u64 	%rd22, %rd21;
	add.s64 	%rd23, %rd22, %rd44;
	ld.global.f64 	%fd5, [%rd23];
	add.f64 	%fd6, %fd4, %fd4;
	sub.f64 	%fd7, %fd5, %fd6;
	ld.global.u64 	%rd24, [%rd1+-8];
	cvta.to.global.u64 	%rd25, %rd24;
	add.s64 	%rd26, %rd25, %rd13;
	ld.global.u64 	%rd27, [%rd26];
	cvta.to.global.u64 	%rd28, %rd27;
	add.s64 	%rd29, %rd28, %rd44;
	ld.global.f64 	%fd8, [%rd29];
	add.f64 	%fd9, %fd7, %fd8;
	fma.rn.f64 	%fd10, %fd1, %fd9, %fd4;
	ld.global.u64 	%rd30, [%rd14+8];
	cvta.to.global.u64 	%rd31, %rd30;
	add.s64 	%rd32, %rd31, %rd44;
	ld.global.f64 	%fd11, [%rd32];
	sub.f64 	%fd12, %fd11, %fd6;
	ld.global.u64 	%rd33, [%rd14+-8];
	cvta.to.global.u64 	%rd34, %rd33;
	add.s64 	%rd35, %rd34, %rd44;
	ld.global.f64 	%fd13, [%rd35];
	add.f64 	%fd14, %fd12, %fd13;
	fma.rn.f64 	%fd15, %fd2, %fd14, %fd10;
	ld.global.f64 	%fd16, [%rd17+8];
	sub.f64 	%fd17, %fd16, %fd6;
	ld.global.f64 	%fd18, [%rd17+-8];
	add.f64 	%fd19, %fd17, %fd18;
	fma.rn.f64 	%fd20, %fd3, %fd19, %fd15;
	ld.global.u64 	%rd36, [%rd2];
	cvta.to.global.u64 	%rd37, %rd36;
	add.s64 	%rd38, %rd37, %rd13;
	ld.global.u64 	%rd39, [%rd38];
	cvta.to.global.u64 	%rd40, %rd39;
	add.s64 	%rd41, %rd40, %rd44;
	st.global.f64 	[%rd41], %fd20;
	add.s32 	%r26, %r26, 1;
	add.s64 	%rd44, %rd44, 8;
	setp.ne.s32 	%p3, %r26, -2;
	@%p3 bra 	$L__BB0_5;
	ld.param.u32 	%r21, [_Z8computeTPPPdS1_iiiddd_param_3];
	add.s32 	%r17, %r21, -1;
	setp.ne.s32 	%p4, %r5, %r17;
	mov.u32 	%r25, %r5;
	@%p4 bra 	$L__BB0_4;
	ld.param.u32 	%r19, [_Z8computeTPPPdS1_iiiddd_param_2];
	add.s32 	%r18, %r19, -1;
	setp.ne.s32 	%p5, %r24, %r18;
	@%p5 bra 	$L__BB0_3;
$L__BB0_8:
	ret;

}


// ===== COMPILED SASS (sm_100) =====

	.target	sm_100

	.elftype	@"ET_EXEC"


//--------------------- .note.nv.tkinfo           --------------------------
	.section	.note.nv.tkinfo,"",@"SHT_NOTE"
	.sectionflags	@"SHF_NOTE_NV_TKINFO"
	.tkinfo
        /*0018*/ 	.word	0x00000002
        /*0030*/ 	.string	""
        /*0030*/ 	.string	"ptxas"
        /*0030*/ 	.string	"Cuda compilation tools, release 13.0, V13.0.88"
        /*0030*/ 	.string	"Build cuda_13.0.r13.0/compiler.36424714_0"
        /*0030*/ 	.string	"-arch sm_100 -m 64 "



//--------------------- .note.nv.cuinfo           --------------------------
	.section	.note.nv.cuinfo,"",@"SHT_NOTE"
	.sectionflags	@"SHF_NOTE_NV_CUINFO"
        /*0018*/ 	.short	0x0002
        /*001a*/ 	.short	0x0064
        /*001c*/ 	.short	0x0082
	.zero		2


//--------------------- .nv.info                  --------------------------
	.section	.nv.info,"",@"SHT_CUDA_INFO"
	.align	4


	//----- nvinfo : EIATTR_REGCOUNT
	.align		4
        /*0000*/ 	.byte	0x04, 0x2f
        /*0002*/ 	.short	(.L_1 - .L_0)
	.align		4
.L_0:
        /*0004*/ 	.word	index@(_Z8computeTPPPdS1_iiiddd)
        /*0008*/ 	.word	0x00000020


	//----- nvinfo : EIATTR_FRAME_SIZE
	.align		4
.L_1:
        /*000c*/ 	.byte	0x04, 0x11
        /*000e*/ 	.short	(.L_3 - .L_2)
	.align		4
.L_2:
        /*0010*/ 	.word	index@(_Z8computeTPPPdS1_iiiddd)
        /*0014*/ 	.word	0x00000000


	//----- nvinfo : EIATTR_MIN_STACK_SIZE
	.align		4
.L_3:
        /*0018*/ 	.byte	0x04, 0x12
        /*001a*/ 	.short	(.L_5 - .L_4)
	.align		4
.L_4:
        /*001c*/ 	.word	index@(_Z8computeTPPPdS1_iiiddd)
        /*0020*/ 	.word	0x00000000
.L_5:


//--------------------- .nv.compat                --------------------------
	.section	.nv.compat,"",@"SHT_CUDA_COMPAT_INFO"
	.align	4
        /*0000*/ 	.byte	0x02, 0x09, 0x00, 0x00, 0x02, 0x02, 0x01, 0x00, 0x02, 0x05, 0x05, 0x00, 0x03, 0x07, 0x01, 0x01
        /*0010*/ 	.byte	0x02, 0x03, 0x00, 0x00, 0x02, 0x06, 0x01, 0x00, 0x04, 0x0b, 0x08, 0x00, 0x01, 0x00, 0x00, 0x00
        /*0020*/ 	.byte	0x00, 0x00, 0x00, 0x00


//--------------------- .nv.info._Z8computeTPPPdS1_iiiddd --------------------------
	.section	.nv.info._Z8computeTPPPdS1_iiiddd,"",@"SHT_CUDA_INFO"
	.sectionflags	@""
	.align	4


	//----- nvinfo : EIATTR_CUDA_API_VERSION
	.align		4
        /*0000*/ 	.byte	0x04, 0x37
        /*0002*/ 	.short	(.L_7 - .L_6)
.L_6:
        /*0004*/ 	.word	0x00000082


	//----- nvinfo : EIATTR_KPARAM_INFO
	.align		4
.L_7:
        /*0008*/ 	.byte	0x04, 0x17
        /*000a*/ 	.short	(.L_9 - .L_8)
.L_8:
        /*000c*/ 	.word	0x00000000
        /*0010*/ 	.short	0x0007
        /*0012*/ 	.short	0x0030
        /*0014*/ 	.byte	0x00, 0xf0, 0x21, 0x00


	//----- nvinfo : EIATTR_KPARAM_INFO
	.align		4
.L_9:
        /*0018*/ 	.byte	0x04, 0x17
        /*001a*/ 	.short	(.L_11 - .L_10)
.L_10:
        /*001c*/ 	.word	0x00000000
        /*0020*/ 	.short	0x0006
        /*0022*/ 	.short	0x0028
        /*0024*/ 	.byte	0x00, 0xf0, 0x21, 0x00


	//----- nvinfo : EIATTR_KPARAM_INFO
	.align		4
.L_11:
        /*0028*/ 	.byte	0x04, 0x17
        /*002a*/ 	.short	(.L_13 - .L_12)
.L_12:
        /*002c*/ 	.word	0x00000000
        /*0030*/ 	.short	0x0005
        /*0032*/ 	.short	0x0020
        /*0034*/ 	.byte	0x00, 0xf0, 0x21, 0x00


	//----- nvinfo : EIATTR_KPARAM_INFO
	.align		4
.L_13:
        /*0038*/ 	.byte	0x04, 0x17
        /*003a*/ 	.short	(.L_15 - .L_14)
.L_14:
        /*003c*/ 	.word	0x00000000
        /*0040*/ 	.short	0x0004
        /*0042*/ 	.short	0x0018
        /*0044*/ 	.byte	0x00, 0xf0, 0x11, 0x00


	//----- nvinfo : EIATTR_KPARAM_INFO
	.align		4
.L_15:
        /*0048*/ 	.byte	0x04, 0x17
        /*004a*/ 	.short	(.L_17 - .L_16)
.L_16:
        /*004c*/ 	.word	0x00000000
        /*0050*/ 	.short	0x0003
        /*0052*/ 	.short	0x0014
        /*0054*/ 	.byte	0x00, 0xf0, 0x11, 0x00


	//----- nvinfo : EIATTR_KPARAM_INFO
	.align		4
.L_17:
        /*0058*/ 	.byte	0x04, 0x17
        /*005a*/ 	.short	(.L_19 - .L_18)
.L_18:
        /*005c*/ 	.word	0x00000000
        /*0060*/ 	.short	0x0002
        /*0062*/ 	.short	0x0010
        /*0064*/ 	.byte	0x00, 0xf0, 0x11, 0x00


	//----- nvinfo : EIATTR_KPARAM_INFO
	.align		4
.L_19:
        /*0068*/ 	.byte	0x04, 0x17
        /*006a*/ 	.short	(.L_21 - .L_20)
.L_20:
        /*006c*/ 	.word	0x00000000
        /*0070*/ 	.short	0x0001
        /*0072*/ 	.short	0x0008
        /*0074*/ 	.byte	0x00, 0xf5, 0x21, 0x00


	//----- nvinfo : EIATTR_KPARAM_INFO
	.align		4
.L_21:
        /*0078*/ 	.byte	0x04, 0x17
        /*007a*/ 	.short	(.L_23 - .L_22)
.L_22:
        /*007c*/ 	.word	0x00000000
        /*0080*/ 	.short	0x0000
        /*0082*/ 	.short	0x0000
        /*0084*/ 	.byte	0x00, 0xf5, 0x21, 0x00


	//----- nvinfo : EIATTR_SPARSE_MMA_MASK
	.align		4
.L_23:
        /*0088*/ 	.byte	0x03, 0x50
        /*008a*/ 	.short	0x0000


	//----- nvinfo : EIATTR_MAXREG_COUNT
	.align		4
        /*008c*/ 	.byte	0x03, 0x1b
        /*008e*/ 	.short	0x00ff


	//----- nvinfo : EIATTR_MERCURY_ISA_VERSION
	.align		4
        /*0090*/ 	.byte	0x03, 0x5f
        /*0092*/ 	.short	0x0101


	//----- nvinfo : EIATTR_VRC_CTA_INIT_COUNT
	.align		4
        /*0094*/ 	.byte	0x02, 0x4a
	.zero		1
	.zero		1


	//----- nvinfo : EIATTR_EXIT_INSTR_OFFSETS
	.align		4
        /*0098*/ 	.byte	0x04, 0x1c
        /*009a*/ 	.short	(.L_25 - .L_24)


	//   ....[0]....
.L_24:
        /*009c*/ 	.word	0x00000040


	//   ....[1]....
        /*00a0*/ 	.word	0x000000a0


	//   ....[2]....
        /*00a4*/ 	.word	0x00001770


	//----- nvinfo : EIATTR_CBANK_PARAM_SIZE
	.align		4
.L_25:
        /*00a8*/ 	.byte	0x03, 0x19
        /*00aa*/ 	.short	0x0038


	//----- nvinfo : EIATTR_PARAM_CBANK
	.align		4
        /*00ac*/ 	.byte	0x04, 0x0a
        /*00ae*/ 	.short	(.L_27 - .L_26)
	.align		4
.L_26:
        /*00b0*/ 	.word	index@(.nv.constant0._Z8computeTPPPdS1_iiiddd)
        /*00b4*/ 	.short	0x0380
        /*00b6*/ 	.short	0x0038


	//----- nvinfo : EIATTR_SW_WAR
	.align		4
.L_27:
        /*00b8*/ 	.byte	0x04, 0x36
        /*00ba*/ 	.short	(.L_29 - .L_28)
.L_28:
        /*00bc*/ 	.word	0x00000008
.L_29:


//--------------------- .nv.callgraph             --------------------------
	.section	.nv.callgraph,"",@"SHT_CUDA_CALLGRAPH"
	.align	4
	.sectionentsize	8
	.align		4
        /*0000*/ 	.word	0x00000000
	.align		4
        /*0004*/ 	.word	0xffffffff
	.align		4
        /*0008*/ 	.word	0x00000000
	.align		4
        /*000c*/ 	.word	0xfffffffe
	.align		4
        /*0010*/ 	.word	0x00000000
	.align		4
        /*0014*/ 	.word	0xfffffffd
	.align		4
        /*0018*/ 	.word	0x00000000
	.align		4
        /*001c*/ 	.word	0xfffffffc


//--------------------- .text._Z8computeTPPPdS1_iiiddd --------------------------
	.section	.text._Z8computeTPPPdS1_iiiddd,"ax",@progbits
	.align	128
        .global         _Z8computeTPPPdS1_iiiddd
        .type           _Z8computeTPPPdS1_iiiddd,@function
        .size           _Z8computeTPPPdS1_iiiddd,(.L_x_8 - _Z8computeTPPPdS1_iiiddd)
        .other          _Z8computeTPPPdS1_iiiddd,@"STO_CUDA_ENTRY STV_DEFAULT"
_Z8computeTPPPdS1_iiiddd:
.text._Z8computeTPPPdS1_iiiddd:
[----:B------:R-:W-:Y:S08]  /*0000*/  LDC R1, c[0x0][0x37c] ;  /* 0x0000df00ff017b82 */ /* 0x000ff00000000800 */
[----:B------:R-:W0:Y:S02]  /*0010*/  LDC R0, c[0x0][0x390] ;  /* 0x0000e400ff007b82 */ /* 0x000e240000000800 */
[----:B0-----:R-:W-:-:S05]  /*0020*/  VIADD R0, R0, 0xffffffff ;  /* 0xffffffff00007836 */ /* 0x001fca0000000000 */
[----:B------:R-:W-:-:S13]  /*0030*/  ISETP.GE.U32.AND P0, PT, R0, 0x2, PT ;  /* 0x000000020000780c */ /* 0x000fda0003f06070 */
[----:B------:R-:W-:Y:S05]  /*0040*/  @!P0 EXIT ;  /* 0x000000000000894d */ /* 0x000fea0003800000 */
[----:B------:R-:W0:Y:S08]  /*0050*/  LDC R0, c[0x0][0x398] ;  /* 0x0000e600ff007b82 */ /* 0x000e300000000800 */
[----:B------:R-:W1:Y:S01]  /*0060*/  LDC R3, c[0x0][0x394] ;  /* 0x0000e500ff037b82 */ /* 0x000e620000000800 */
[----:B0-----:R-:W-:-:S05]  /*0070*/  VIADD R0, R0, 0xffffffff ;  /* 0xffffffff00007836 */ /* 0x001fca0000000000 */
[----:B-1----:R-:W-:-:S04]  /*0080*/  VIADDMNMX.U32 R0, R3, 0xffffffff, R0, PT ;  /* 0xffffffff03007846 */ /* 0x002fc80003800000 */
[----:B------:R-:W-:-:S13]  /*0090*/  ISETP.GE.U32.AND P0, PT, R0, 0x2, PT ;  /* 0x000000020000780c */ /* 0x000fda0003f06070 */
[----:B------:R-:W-:Y:S05]  /*00a0*/  @!P0 EXIT ;  /* 0x000000000000894d */ /* 0x000fea0003800000 */
[----:B------:R-:W-:Y:S01]  /*00b0*/  IMAD.MOV.U32 R0, RZ, RZ, 0x1 ;  /* 0x00000001ff007424 */ /* 0x000fe200078e00ff */
[----:B------:R-:W0:Y:S01]  /*00c0*/  LDCU.64 UR6, c[0x0][0x358] ;  /* 0x00006b00ff0677ac */ /* 0x000e220008000a00 */
[----:B------:R-:W-:-:S05]  /*00d0*/  NOP ;  /* 0x0000000000007918 */ /* 0x000fca0000000000 */
.L_x_6:
[----:B-1----:R-:W1:Y:S01]  /*00e0*/  LDC.64 R2, c[0x0][0x388] ;  /* 0x0000e200ff027b82 */ /* 0x002e620000000a00 */
[----:B------:R-:W-:Y:S02]  /*00f0*/  VIADD R7, R0, 0x1 ;  /* 0x0000000100077836 */ /* 0x000fe40000000000 */
[----:B------:R-:W-:-:S05]  /*0100*/  IMAD.MOV.U32 R6, RZ, RZ, 0x1 ;  /* 0x00000001ff067424 */ /* 0x000fca00078e00ff */
[----:B--2---:R-:W2:Y:S01]  /*0110*/  LDC.64 R4, c[0x0][0x380] ;  /* 0x0000e000ff047b82 */ /* 0x004ea20000000a00 */
[----:B-1----:R-:W-:-:S04]  /*0120*/  IMAD.WIDE.U32 R2, R0, 0x8, R2 ;  /* 0x0000000800027825 */ /* 0x002fc800078e0002 */
[----:B--2---:R-:W-:-:S04]  /*0130*/  IMAD.WIDE.U32 R4, R0, 0x8, R4 ;  /* 0x0000000800047825 */ /* 0x004fc800078e0004 */
[----:B---3--:R-:W-:-:S07]  /*0140*/  IMAD.MOV.U32 R0, RZ, RZ, R7 ;  /* 0x000000ffff007224 */ /* 0x008fce00078e0007 */
.L_x_5:
[----:B-1----:R-:W1:Y:S01]  /*0150*/  LDCU UR5, c[0x0][0x398] ;  /* 0x00007300ff0577ac */ /* 0x002e620008000800 */
[----:B------:R-:W-:Y:S01]  /*0160*/  VIADD R7, R6, 0x1 ;  /* 0x0000000106077836 */ /* 0x000fe20000000000 */
[----:B--2---:R-:W2:Y:S01]  /*0170*/  LDCU.64 UR20, c[0x0][0x3b0] ;  /* 0x00007600ff1477ac */ /* 0x004ea20008000a00 */
[----:B---3--:R-:W3:Y:S01]  /*0180*/  LDCU.128 UR16, c[0x0][0x3a0] ;  /* 0x00007400ff1077ac */ /* 0x008ee20008000c00 */
[----:B------:R-:W-:Y:S01]  /*0190*/  UMOV UR9, 0x8 ;  /* 0x0000000800097882 */ /* 0x000fe20000000000 */
[----:B------:R-:W-:Y:S01]  /*01a0*/  UMOV UR4, URZ ;  /* 0x000000ff00047c82 */ /* 0x000fe20008000000 */
[----:B-1----:R-:W-:-:S04]  /*01b0*/  UIADD3 UR5, UPT, UPT, -UR5, URZ, URZ ;  /* 0x000000ff05057290 */ /* 0x002fc8000fffe1ff */
[----:B------:R-:W-:-:S09]  /*01c0*/  UISETP.GE.AND UP0, UPT, UR5, -0x2, UPT ;  /* 0xfffffffe0500788c */ /* 0x000fd2000bf06270 */
[----:B--23--:R-:W-:Y:S05]  /*01d0*/  BRA.U UP0, `(.L_x_0) ;  /* 0x00000011007c7547 */ /* 0x00cfea000b800000 */
[----:B------:R-:W-:Y:S02]  /*01e0*/  UIADD3 UR8, UPT, UPT, -UR5, -0x2, URZ ;  /* 0xfffffffe05087890 */ /* 0x000fe4000fffe1ff */
[----:B------:R-:W-:Y:S02]  /*01f0*/  UPLOP3.LUT UP0, UPT, UPT, UPT, UPT, 0x80, 0x8 ;  /* 0x000000000008789c */ /* 0x000fe40003f0f070 */
[----:B------:R-:W-:-:S09]  /*0200*/  UISETP.GT.AND UP1, UPT, UR8, 0x3, UPT ;  /* 0x000000030800788c */ /* 0x000fd2000bf24270 */
[----:B------:R-:W-:Y:S05]  /*0210*/  BRA.U !UP1, `(.L_x_1) ;  /* 0x0000000909e07547 */ /* 0x000fea000b800000 */
[----:B------:R-:W1:Y:S01]  /*0220*/  LDCU.64 UR10, c[0x0][0x3b0] ;  /* 0x00007600ff0a77ac */ /* 0x000e620008000a00 */
[----:B------:R-:W2:Y:S01]  /*0230*/  LDCU.128 UR12, c[0x0][0x3a0] ;  /* 0x00007400ff0c77ac */ /* 0x000ea20008000c00 */
[----:B------:R-:W-:-:S11]  /*0240*/  UPLOP3.LUT UP0, UPT, UPT, UPT, UPT, 0x40, 0x4 ;  /* 0x000000000004789c */ /* 0x000fd60003f0e870 */
.L_x_2:
[----:B0--3--:R-:W3:Y:S04]  /*0250*/  LDG.E.64 R8, desc[UR6][R4.64] ;  /* 0x0000000604087981 */ /* 0x009ee8000c1e1b00 */
[----:B------:R-:W4:Y:S04]  /*0260*/  LDG.E.64 R12, desc[UR6][R4.64+0x8] ;  /* 0x00000806040c7981 */ /* 0x000f28000c1e1b00 */
[----:B------:R-:W5:Y:S01]  /*0270*/  LDG.E.64 R14, desc[UR6][R4.64+-0x8] ;  /* 0xfffff806040e7981 */ /* 0x000f62000c1e1b00 */
[----:B---3--:R-:W-:-:S03]  /*0280*/  IMAD.WIDE.U32 R20, R6, 0x8, R8 ;  /* 0x0000000806147825 */ /* 0x008fc600078e0008 */
[----:B------:R-:W3:Y:S01]  /*0290*/  LDG.E.64 R8, desc[UR6][R2.64] ;  /* 0x0000000602087981 */ /* 0x000ee2000c1e1b00 */
[----:B----4-:R-:W-:-:S03]  /*02a0*/  IMAD.WIDE.U32 R12, R6, 0x8, R12 ;  /* 0x00000008060c7825 */ /* 0x010fc600078e000c */
[----:B------:R-:W4:Y:S01]  /*02b0*/  LDG.E.64 R10, desc[UR6][R20.64] ;  /* 0x00000006140a7981 */ /* 0x000f22000c1e1b00 */
[----:B-----5:R-:W-:-:S03]  /*02c0*/  IMAD.WIDE.U32 R22, R6, 0x8, R14 ;  /* 0x0000000806167825 */ /* 0x020fc600078e000e */
[----:B------:R-:W5:Y:S04]  /*02d0*/  LDG.E.64 R12, desc[UR6][R12.64] ;  /* 0x000000060c0c7981 */ /* 0x000f68000c1e1b00 */
[----:B------:R-:W2:Y:S04]  /*02e0*/  LDG.E.64 R16, desc[UR6][R22.64] ;  /* 0x0000000616107981 */ /* 0x000ea8000c1e1b00 */
[----:B------:R-:W3:Y:S04]  /*02f0*/  LDG.E.64 R14, desc[UR6][R20.64+0x8] ;  /* 0x00000806140e7981 */ /* 0x000ee8000c1e1b00 */
[----:B------:R-:W3:Y:S01]  /*0300*/  LDG.E.64 R18, desc[UR6][R20.64+-0x8] ;  /* 0xfffff80614127981 */ /* 0x000ee2000c1e1b00 */
[----:B----4-:R-:W-:-:S04]  /*0310*/  IADD3 R24, P0, PT, R10, UR9, RZ ;  /* 0x000000090a187c10 */ /* 0x010fc8000ff1e0ff */
[----:B------:R-:W-:Y:S02]  /*0320*/  IADD3.X R25, PT, PT, R11, UR4, RZ, P0, !PT ;  /* 0x000000040b197c10 */ /* 0x000fe400087fe4ff */
[----:B-----5:R-:W-:-:S03]  /*0330*/  IADD3 R26, P0, PT, R12, UR9, RZ ;  /* 0x000000090c1a7c10 */ /* 0x020fc6000ff1e0ff */
[----:B------:R-:W4:Y:S01]  /*0340*/  LDG.E.64 R10, desc[UR6][R24.64] ;  /* 0x00000006180a7981 */ /* 0x000f22000c1e1b00 */
[----:B------:R-:W-:Y:S02]  /*0350*/  IADD3.X R27, PT, PT, R13, UR4, RZ, P0, !PT ;  /* 0x000000040d1b7c10 */ /* 0x000fe400087fe4ff */
[----:B--2---:R-:W-:Y:S01]  /*0360*/  IADD3 R28, P0, PT, R16, UR9, RZ ;  /* 0x00000009101c7c10 */ /* 0x004fe2000ff1e0ff */
[----:B------:R-:W2:Y:S01]  /*0370*/  LDG.E.64 R22, desc[UR6][R24.64+-0x8] ;  /* 0xfffff80618167981 */ /* 0x000ea2000c1e1b00 */
[----:B---3--:R-:W-:Y:S02]  /*0380*/  IADD3 R16, P1, PT, R14, UR9, RZ ;  /* 0x000000090e107c10 */ /* 0x008fe4000ff3e0ff */
[----:B------:R-:W-:Y:S01]  /*0390*/  IADD3.X R29, PT, PT, R17, UR4, RZ, P0, !PT ;  /* 0x00000004111d7c10 */ /* 0x000fe200087fe4ff */
[----:B------:R4:W3:Y:S01]  /*03a0*/  LDG.E.64 R12, desc[UR6][R26.64] ;  /* 0x000000061a0c7981 */ /* 0x0008e2000c1e1b00 */
[----:B------:R-:W-:Y:S02]  /*03b0*/  IADD3.X R17, PT, PT, R15, UR4, RZ, P1, !PT ;  /* 0x000000040f117c10 */ /* 0x000fe40008ffe4ff */
[----:B------:R-:W-:Y:S01]  /*03c0*/  IADD3 R20, P0, PT, R18, UR9, RZ ;  /* 0x0000000912147c10 */ /* 0x000fe2000ff1e0ff */
[----:B------:R-:W5:Y:S04]  /*03d0*/  LDG.E.64 R14, desc[UR6][R28.64] ;  /* 0x000000061c0e7981 */ /* 0x000f68000c1e1b00 */
[----:B------:R-:W2:Y:S01]  /*03e0*/  LDG.E.64 R16, desc[UR6][R16.64] ;  /* 0x0000000610107981 */ /* 0x000ea2000c1e1b00 */
[----:B------:R-:W-:-:S03]  /*03f0*/  IADD3.X R21, PT, PT, R19, UR4, RZ, P0, !PT ;  /* 0x0000000413157c10 */ /* 0x000fc600087fe4ff */
[----:B------:R-:W2:Y:S04]  /*0400*/  LDG.E.64 R18, desc[UR6][R24.64+0x8] ;  /* 0x0000080618127981 */ /* 0x000ea8000c1e1b00 */
[----:B------:R-:W2:Y:S01]  /*0410*/  LDG.E.64 R20, desc[UR6][R20.64] ;  /* 0x0000000614147981 */ /* 0x000ea2000c1e1b00 */
[----:B------:R-:W-:-:S06]  /*0420*/  IMAD.WIDE.U32 R8, R6, 0x8, R8 ;  /* 0x0000000806087825 */ /* 0x000fcc00078e0008 */
[----:B------:R-:W2:Y:S01]  /*0430*/  LDG.E.64 R8, desc[UR6][R8.64] ;  /* 0x0000000608087981 */ /* 0x000ea2000c1e1b00 */
[----:B----4-:R-:W-:-:S08]  /*0440*/  DADD R26, R10, R10 ;  /* 0x000000000a1a7229 */ /* 0x010fd0000000000a */
[----:B---3--:R-:W-:-:S08]  /*0450*/  DADD R12, R12, -R26 ;  /* 0x000000000c0c7229 */ /* 0x008fd0000000081a */
[----:B-----5:R-:W-:Y:S02]  /*0460*/  DADD R12, R12, R14 ;  /* 0x000000000c0c7229 */ /* 0x020fe4000000000e */
[C---:B--2---:R-:W-:Y:S02]  /*0470*/  DADD R16, -R26.reuse, R16 ;  /* 0x000000001a107229 */ /* 0x044fe40000000110 */
[----:B------:R-:W-:-:S04]  /*0480*/  DADD R18, -R26, R18 ;  /* 0x000000001a127229 */ /* 0x000fc80000000112 */
[----:B------:R-:W-:Y:S02]  /*0490*/  DFMA R10, R12, UR12, R10 ;  /* 0x0000000c0c0a7c2b */ /* 0x000fe4000800000a */
[----:B------:R-:W-:Y:S02]  /*04a0*/  DADD R16, R16, R20 ;  /* 0x0000000010107229 */ /* 0x000fe40000000014 */
[----:B------:R-:W-:-:S06]  /*04b0*/  DADD R18, R18, R22 ;  /* 0x0000000012127229 */ /* 0x000fcc0000000016 */
[----:B------:R-:W-:Y:S01]  /*04c0*/  DFMA R10, R16, UR14, R10 ;  /* 0x0000000e100a7c2b */ /* 0x000fe2000800000a */
[----:B------:R-:W-:-:S04]  /*04d0*/  IADD3 R24, P0, PT, R8, UR9, RZ ;  /* 0x0000000908187c10 */ /* 0x000fc8000ff1e0ff */
[----:B------:R-:W-:-:S03]  /*04e0*/  IADD3.X R25, PT, PT, R9, UR4, RZ, P0, !PT ;  /* 0x0000000409197c10 */ /* 0x000fc600087fe4ff */
[----:B-1----:R-:W-:-:S07]  /*04f0*/  DFMA R18, R18, UR10, R10 ;  /* 0x0000000a12127c2b */ /* 0x002fce000800000a */
[----:B------:R0:W-:Y:S04]  /*0500*/  STG.E.64 desc[UR6][R24.64], R18 ;  /* 0x0000001218007986 */ /* 0x0001e8000c101b06 */
[----:B------:R-:W2:Y:S04]  /*0510*/  LDG.E.64 R8, desc[UR6][R4.64] ;  /* 0x0000000604087981 */ /* 0x000ea8000c1e1b00 */
[----:B------:R-:W3:Y:S04]  /*0520*/  LDG.E.64 R12, desc[UR6][R4.64+0x8] ;  /* 0x00000806040c7981 */ /* 0x000ee8000c1e1b00 */
[----:B------:R-:W4:Y:S01]  /*0530*/  LDG.E.64 R14, desc[UR6][R4.64+-0x8] ;  /* 0xfffff806040e7981 */ /* 0x000f22000c1e1b00 */
[----:B--2---:R-:W-:-:S03]  /*0540*/  IMAD.WIDE.U32 R20, R6, 0x8, R8 ;  /* 0x0000000806147825 */ /* 0x004fc600078e0008 */
[----:B------:R-:W2:Y:S01]  /*0550*/  LDG.E.64 R8, desc[UR6][R2.64] ;  /* 0x0000000602087981 */ /* 0x000ea2000c1e1b00 */
[----:B---3--:R-:W-:-:S03]  /*0560*/  IMAD.WIDE.U32 R12, R6, 0x8, R12 ;  /* 0x00000008060c7825 */ /* 0x008fc600078e000c */
[----:B------:R-:W3:Y:S01]  /*0570*/  LDG.E.64 R10, desc[UR6][R20.64] ;  /* 0x00000006140a7981 */ /* 0x000ee2000c1e1b00 */
[----:B----4-:R-:W-:-:S03]  /*0580*/  IMAD.WIDE.U32 R22, R6, 0x8, R14 ;  /* 0x0000000806167825 */ /* 0x010fc600078e000e */
[----:B------:R-:W4:Y:S04]  /*0590*/  LDG.E.64 R12, desc[UR6][R12.64] ;  /* 0x000000060c0c7981 */ /* 0x000f28000c1e1b00 */
[----:B------:R-:W5:Y:S04]  /*05a0*/  LDG.E.64 R16, desc[UR6][R22.64] ;  /* 0x0000000616107981 */ /* 0x000f68000c1e1b00 */
[----:B------:R-:W2:Y:S04]  /*05b0*/  LDG.E.64 R14, desc[UR6][R20.64+0x8] ;  /* 0x00000806140e7981 */ /* 0x000ea8000c1e1b00 */
[----:B0-----:R-:W2:Y:S01]  /*05c0*/  LDG.E.64 R18, desc[UR6][R20.64+-0x8] ;  /* 0xfffff80614127981 */ /* 0x001ea2000c1e1b00 */
[----:B---3--:R-:W-:-:S04]  /*05d0*/  IADD3 R24, P0, PT, R10, UR9, RZ ;  /* 0x000000090a187c10 */ /* 0x008fc8000ff1e0ff */
[----:B------:R-:W-:Y:S02]  /*05e0*/  IADD3.X R25, PT, PT, R11, UR4, RZ, P0, !PT ;  /* 0x000000040b197c10 */ /* 0x000fe400087fe4ff */
[----:B----4-:R-:W-:-:S03]  /*05f0*/  IADD3 R26, P0, PT, R12, UR9, RZ ;  /* 0x000000090c1a7c10 */ /* 0x010fc6000ff1e0ff */
[----:B------:R-:W3:Y:S01]  /*0600*/  LDG.E.64 R10, desc[UR6][R24.64+0x8] ;  /* 0x00000806180a7981 */ /* 0x000ee2000c1e1b00 */
[----:B------:R-:W-:Y:S02]  /*0610*/  IADD3.X R27, PT, PT, R13, UR4, RZ, P0, !PT ;  /* 0x000000040d1b7c10 */ /* 0x000fe400087fe4ff */
[----:B-----5:R-:W-:Y:S01]  /*0620*/  IADD3 R28, P0, PT, R16, UR9, RZ ;  /* 0x00000009101c7c10 */ /* 0x020fe2000ff1e0ff */
[----:B------:R-:W4:Y:S01]  /*0630*/  LDG.E.64 R22, desc[UR6][R24.64] ;  /* 0x0000000618167981 */ /* 0x000f22000c1e1b00 */
[----:B--2---:R-:W-:Y:S02]  /*0640*/  IADD3 R16, P1, PT, R14, UR9, RZ ;  /* 0x000000090e107c10 */ /* 0x004fe4000ff3e0ff */
[----:B------:R-:W-:Y:S01]  /*0650*/  IADD3.X R29, PT, PT, R17, UR4, RZ, P0, !PT ;  /* 0x00000004111d7c10 */ /* 0x000fe200087fe4ff */
[----:B------:R3:W2:Y:S01]  /*0660*/  LDG.E.64 R12, desc[UR6][R26.64+0x8] ;  /* 0x000008061a0c7981 */ /* 0x0006a2000c1e1b00 */
[----:B------:R-:W-:Y:S02]  /*0670*/  IADD3.X R17, PT, PT, R15, UR4, RZ, P1, !PT ;  /* 0x000000040f117c10 */ /* 0x000fe40008ffe4ff */
[----:B------:R-:W-:Y:S01]  /*0680*/  IADD3 R20, P0, PT, R18, UR9, RZ ;  /* 0x0000000912147c10 */ /* 0x000fe2000ff1e0ff */
[----:B------:R-:W5:Y:S04]  /*0690*/  LDG.E.64 R14, desc[UR6][R28.64+0x8] ;  /* 0x000008061c0e7981 */ /* 0x000f68000c1e1b00 */
[----:B------:R-:W4:Y:S01]  /*06a0*/  LDG.E.64 R16, desc[UR6][R16.64+0x8] ;  /* 0x0000080610107981 */ /* 0x000f22000c1e1b00 */
[----:B------:R-:W-:-:S03]  /*06b0*/  IADD3.X R21, PT, PT, R19, UR4, RZ, P0, !PT ;  /* 0x0000000413157c10 */ /* 0x000fc600087fe4ff */
[----:B------:R-:W4:Y:S04]  /*06c0*/  LDG.E.64 R18, desc[UR6][R24.64+0x10] ;  /* 0x0000100618127981 */ /* 0x000f28000c1e1b00 */
[----:B------:R-:W4:Y:S01]  /*06d0*/  LDG.E.64 R20, desc[UR6][R20.64+0x8] ;  /* 0x0000080614147981 */ /* 0x000f22000c1e1b00 */
[----:B------:R-:W-:-:S06]  /*06e0*/  IMAD.WIDE.U32 R8, R6, 0x8, R8 ;  /* 0x0000000806087825 */ /* 0x000fcc00078e0008 */
[----:B------:R-:W4:Y:S01]  /*06f0*/  LDG.E.64 R8, desc[UR6][R8.64] ;  /* 0x0000000608087981 */ /* 0x000f22000c1e1b00 */
[----:B---3--:R-:W-:-:S08]  /*0700*/  DADD R26, R10, R10 ;  /* 0x000000000a1a7229 */ /* 0x008fd0000000000a */
[----:B--2---:R-:W-:-:S08]  /*0710*/  DADD R12, R12, -R26 ;  /* 0x000000000c0c7229 */ /* 0x004fd0000000081a */
[----:B-----5:R-:W-:Y:S02]  /*0720*/  DADD R12, R12, R14 ;  /* 0x000000000c0c7229 */ /* 0x020fe4000000000e */
[C---:B----4-:R-:W-:Y:S02]  /*0730*/  DADD R16, -R26.reuse, R16 ;  /* 0x000000001a107229 */ /* 0x050fe40000000110 */
[----:B------:R-:W-:-:S04]  /*0740*/  DADD R18, -R26, R18 ;  /* 0x000000001a127229 */ /* 0x000fc80000000112 */
[----:B------:R-:W-:Y:S02]  /*0750*/  DFMA R10, R12, UR12, R10 ;  /* 0x0000000c0c0a7c2b */ /* 0x000fe4000800000a */
[----:B------:R-:W-:Y:S02]  /*0760*/  DADD R16, R16, R20 ;  /* 0x0000000010107229 */ /* 0x000fe40000000014 */
[----:B------:R-:W-:-:S06]  /*0770*/  DADD R18, R18, R22 ;  /* 0x0000000012127229 */ /* 0x000fcc0000000016 */
[----:B------:R-:W-:Y:S01]  /*0780*/  DFMA R10, R16, UR14, R10 ;  /* 0x0000000e100a7c2b */ /* 0x000fe2000800000a */
[----:B------:R-:W-:-:S04]  /*0790*/  IADD3 R24, P0, PT, R8, UR9, RZ ;  /* 0x0000000908187c10 */ /* 0x000fc8000ff1e0ff */
[----:B------:R-:W-:-:S03]  /*07a0*/  IADD3.X R25, PT, PT, R9, UR4, RZ, P0, !PT ;  /* 0x0000000409197c10 */ /* 0x000fc600087fe4ff */
[----:B------:R-:W-:-:S07]  /*07b0*/  DFMA R18, R18, UR10, R10 ;  /* 0x0000000a12127c2b */ /* 0x000fce000800000a */
        /* <DEDUP_REMOVED lines=76> */
[----:B------:R-:W-:Y:S01]  /*0c80*/  UIADD3 UR5, UPT, UPT, UR5, 0x4, URZ ;  /* 0x0000000405057890 */ /* 0x000fe2000fffe0ff */
        /* <DEDUP_REMOVED lines=11> */
[----:B------:R-:W-:Y:S01]  /*0d40*/  DFMA R10, R18, UR10, R10 ;  /* 0x0000000a120a7c2b */ /* 0x000fe2000800000a */
[----:B------:R-:W-:-:S06]  /*0d50*/  UIADD3 UR9, UP1, UPT, UR9, 0x20, URZ ;  /* 0x0000002009097890 */ /* 0x000fcc000ff3e0ff */
[----:B------:R3:W-:Y:S01]  /*0d60*/  STG.E.64 desc[UR6][R12.64+0x18], R10 ;  /* 0x0000180a0c007986 */ /* 0x0007e2000c101b06 */
[----:B------:R-:W-:Y:S02]  /*0d70*/  UIADD3.X UR4, UPT, UPT, URZ, UR4, URZ, UP1, !UPT ;  /* 0x00000004ff047290 */ /* 0x000fe40008ffe4ff */
[----:B------:R-:W-:-:S09]  /*0d80*/  UISETP.GE.AND UP1, UPT, UR5, -0x5, UPT ;  /* 0xfffffffb0500788c */ /* 0x000fd2000bf26270 */
[----:B------:R-:W-:Y:S05]  /*0d90*/  BRA.U !UP1, `(.L_x_2) ;  /* 0xfffffff5092c7547 */ /* 0x000fea000b83ffff */
.L_x_1:
[----:B------:R-:W-:-:S04]  /*0da0*/  UIADD3 UR8, UPT, UPT, -UR5, -0x2, URZ ;  /* 0xfffffffe05087890 */ /* 0x000fc8000fffe1ff */
[----:B------:R-:W-:-:S09]  /*0db0*/  UISETP.GT.AND UP1, UPT, UR8, 0x1, UPT ;  /* 0x000000010800788c */ /* 0x000fd2000bf24270 */
[----:B------:R-:W-:Y:S05]  /*0dc0*/  BRA.U !UP1, `(.L_x_3) ;  /* 0x0000000509787547 */ /* 0x000fea000b800000 */
[----:B0-----:R-:W2:Y:S01]  /*0dd0*/  LDG.E.64 R8, desc[UR6][R4.64] ;  /* 0x0000000604087981 */ /* 0x001ea2000c1e1b00 */
[----:B------:R-:W0:Y:S03]  /*0de0*/  LDCU.128 UR12, c[0x0][0x3a0] ;  /* 0x00007400ff0c77ac */ /* 0x000e260008000c00 */
[----:B---3--:R-:W3:Y:S01]  /*0df0*/  LDG.E.64 R12, desc[UR6][R4.64+0x8] ;  /* 0x00000806040c7981 */ /* 0x008ee2000c1e1b00 */
[----:B------:R-:W1:Y:S03]  /*0e00*/  LDCU.64 UR10, c[0x0][0x3b0] ;  /* 0x00007600ff0a77ac */ /* 0x000e660008000a00 */
        /* <DEDUP_REMOVED lines=9> */
[----:B------:R-:W2:Y:S01]  /*0ea0*/  LDG.E.64 R18, desc[UR6][R20.64+-0x8] ;  /* 0xfffff80614127981 */ /* 0x000ea2000c1e1b00 */
[----:B---3--:R-:W-:-:S04]  /*0eb0*/  IADD3 R24, P0, PT, R10, UR9, RZ ;  /* 0x000000090a187c10 */ /* 0x008fc8000ff1e0ff */
[----:B------:R-:W-:Y:S02]  /*0ec0*/  IADD3.X R25, PT, PT, R11, UR4, RZ, P0, !PT ;  /* 0x000000040b197c10 */ /* 0x000fe400087fe4ff */
[----:B----4-:R-:W-:-:S03]  /*0ed0*/  IADD3 R26, P0, PT, R12, UR9, RZ ;  /* 0x000000090c1a7c10 */ /* 0x010fc6000ff1e0ff */
[----:B------:R-:W3:Y:S01]  /*0ee0*/  LDG.E.64 R10, desc[UR6][R24.64] ;  /* 0x00000006180a7981 */ /* 0x000ee2000c1e1b00 */
[----:B------:R-:W-:Y:S02]  /*0ef0*/  IADD3.X R27, PT, PT, R13, UR4, RZ, P0, !PT ;  /* 0x000000040d1b7c10 */ /* 0x000fe400087fe4ff */
[----:B-----5:R-:W-:Y:S01]  /*0f00*/  IADD3 R28, P0, PT, R14, UR9, RZ ;  /* 0x000000090e1c7c10 */ /* 0x020fe2000ff1e0ff */
[----:B------:R-:W4:Y:S03]  /*0f10*/  LDG.E.64 R22, desc[UR6][R24.64+-0x8] ;  /* 0xfffff80618167981 */ /* 0x000f26000c1e1b00 */
[----:B------:R-:W-:Y:S01]  /*0f20*/  IADD3.X R29, PT, PT, R15, UR4, RZ, P0, !PT ;  /* 0x000000040f1d7c10 */ /* 0x000fe200087fe4ff */
[----:B------:R3:W5:Y:S01]  /*0f30*/  LDG.E.64 R12, desc[UR6][R26.64] ;  /* 0x000000061a0c7981 */ /* 0x000762000c1e1b00 */
[----:B--2---:R-:W-:-:S03]  /*0f40*/  IADD3 R16, P0, PT, R16, UR9, RZ ;  /* 0x0000000910107c10 */ /* 0x004fc6000ff1e0ff */
[----:B------:R-:W2:Y:S01]  /*0f50*/  LDG.E.64 R14, desc[UR6][R28.64] ;  /* 0x000000061c0e7981 */ /* 0x000ea2000c1e1b00 */
[----:B------:R-:W-:Y:S02]  /*0f60*/  IADD3.X R17, PT, PT, R17, UR4, RZ, P0, !PT ;  /* 0x0000000411117c10 */ /* 0x000fe400087fe4ff */
[----:B------:R-:W-:-:S04]  /*0f70*/  IADD3 R20, P0, PT, R18, UR9, RZ ;  /* 0x0000000912147c10 */ /* 0x000fc8000ff1e0ff */
[----:B------:R-:W4:Y:S01]  /*0f80*/  LDG.E.64 R16, desc[UR6][R16.64] ;  /* 0x0000000610107981 */ /* 0x000f22000c1e1b00 */
[----:B------:R-:W-:-:S03]  /*0f90*/  IADD3.X R21, PT, PT, R19, UR4, RZ, P0, !PT ;  /* 0x0000000413157c10 */ /* 0x000fc600087fe4ff */
[----:B------:R-:W4:Y:S04]  /*0fa0*/  LDG.E.64 R18, desc[UR6][R24.64+0x8] ;  /* 0x0000080618127981 */ /* 0x000f28000c1e1b00 */
[----:B------:R-:W4:Y:S01]  /*0fb0*/  LDG.E.64 R20, desc[UR6][R20.64] ;  /* 0x0000000614147981 */ /* 0x000f22000c1e1b00 */
[----:B------:R-:W-:-:S06]  /*0fc0*/  IMAD.WIDE.U32 R8, R6, 0x8, R8 ;  /* 0x0000000806087825 */ /* 0x000fcc00078e0008 */
[----:B------:R-:W4:Y:S01]  /*0fd0*/  LDG.E.64 R8, desc[UR6][R8.64] ;  /* 0x0000000608087981 */ /* 0x000f22000c1e1b00 */
[----:B---3--:R-:W-:-:S08]  /*0fe0*/  DADD R26, R10, R10 ;  /* 0x000000000a1a7229 */ /* 0x008fd0000000000a */
[----:B-----5:R-:W-:-:S08]  /*0ff0*/  DADD R12, R12, -R26 ;  /* 0x000000000c0c7229 */ /* 0x020fd0000000081a */
[----:B--2---:R-:W-:Y:S02]  /*1000*/  DADD R12, R12, R14 ;  /* 0x000000000c0c7229 */ /* 0x004fe4000000000e */
[C---:B----4-:R-:W-:Y:S02]  /*1010*/  DADD R16, -R26.reuse, R16 ;  /* 0x000000001a107229 */ /* 0x050fe40000000110 */
[----:B------:R-:W-:-:S04]  /*1020*/  DADD R18, -R26, R18 ;  /* 0x000000001a127229 */ /* 0x000fc80000000112 */
[----:B0-----:R-:W-:Y:S02]  /*1030*/  DFMA R10, R12, UR12, R10 ;  /* 0x0000000c0c0a7c2b */ /* 0x001fe4000800000a */
        /* <DEDUP_REMOVED lines=51> */
[----:B------:R1:W-:Y:S01]  /*1370*/  STG.E.64 desc[UR6][R12.64+0x8], R10 ;  /* 0x0000080a0c007986 */ /* 0x0003e2000c101b06 */
[----:B------:R-:W-:-:S04]  /*1380*/  UIADD3 UR9, UP0, UPT, UR9, 0x10, URZ ;  /* 0x0000001009097890 */ /* 0x000fc8000ff1e0ff */
[----:B------:R-:W-:Y:S02]  /*1390*/  UIADD3.X UR4, UPT, UPT, URZ, UR4, URZ, UP0, !UPT ;  /* 0x00000004ff047290 */ /* 0x000fe400087fe4ff */
[----:B------:R-:W-:-:S11]  /*13a0*/  UPLOP3.LUT UP0, UPT, UPT, UPT, UPT, 0x40, 0x4 ;  /* 0x000000000004789c */ /* 0x000fd60003f0e870 */
.L_x_3:
[----:B------:R-:W-:-:S09]  /*13b0*/  UISETP.NE.OR UP0, UPT, UR5, -0x2, UP0 ;  /* 0xfffffffe0500788c */ /* 0x000fd20008705670 */
[----:B------:R-:W-:Y:S05]  /*13c0*/  BRA.U !UP0, `(.L_x_4) ;  /* 0x0000000108c47547 */ /* 0x000fea000b800000 */
.L_x_0:
[----:B0-2---:R-:W2:Y:S04]  /*13d0*/  LDG.E.64 R8, desc[UR6][R4.64] ;  /* 0x0000000604087981 */ /* 0x005ea8000c1e1b00 */
[----:B-1-3--:R-:W3:Y:S04]  /*13e0*/  LDG.E.64 R12, desc[UR6][R4.64+0x8] ;  /* 0x00000806040c7981 */ /* 0x00aee8000c1e1b00 */
        /* <DEDUP_REMOVED lines=45> */
[----:B------:R-:W-:-:S09]  /*16c0*/  UISETP.NE.AND UP0, UPT, UR5, -0x2, UPT ;  /* 0xfffffffe0500788c */ /* 0x000fd2000bf05270 */
[----:B------:R-:W-:Y:S05]  /*16d0*/  BRA.U UP0, `(.L_x_0) ;  /* 0xfffffffd003c7547 */ /* 0x000fea000b83ffff */
.L_x_4:
[----:B------:R-:W4:Y:S01]  /*16e0*/  LDCU UR4, c[0x0][0x394] ;  /* 0x00007280ff0477ac */ /* 0x000f220008000800 */
[----:B------:R-:W-:Y:S01]  /*16f0*/  IMAD.MOV.U32 R6, RZ, RZ, R7 ;  /* 0x000000ffff067224 */ /* 0x000fe200078e0007 */
[----:B----4-:R-:W-:-:S06]  /*1700*/  UIADD3 UR4, UPT, UPT, UR4, -0x1, URZ ;  /* 0xffffffff04047890 */ /* 0x010fcc000fffe0ff */
[----:B------:R-:W-:-:S13]  /*1710*/  ISETP.NE.AND P0, PT, R7, UR4, PT ;  /* 0x0000000407007c0c */ /* 0x000fda000bf05270 */
[----:B------:R-:W-:Y:S05]  /*1720*/  @P0 BRA `(.L_x_5) ;  /* 0xffffffe800880947 */ /* 0x000fea000383ffff */
[----:B------:R-:W4:Y:S02]  /*1730*/  LDCU UR4, c[0x0][0x390] ;  /* 0x00007200ff0477ac */ /* 0x000f240008000800 */
[----:B----4-:R-:W-:-:S06]  /*1740*/  UIADD3 UR4, UPT, UPT, UR4, -0x1, URZ ;  /* 0xffffffff04047890 */ /* 0x010fcc000fffe0ff */
[----:B------:R-:W-:-:S13]  /*1750*/  ISETP.NE.AND P0, PT, R0, UR4, PT ;  /* 0x0000000400007c0c */ /* 0x000fda000bf05270 */
[----:B------:R-:W-:Y:S05]  /*1760*/  @P0 BRA `(.L_x_6) ;  /* 0xffffffe8005c0947 */ /* 0x000fea000383ffff */
[----:B0-----:R-:W-:Y:S05]  /*1770*/  EXIT ;  /* 0x000000000000794d */ /* 0x001fea0003800000 */
.L_x_7:
[----:B------:R-:W-:-:S00]  /*1780*/  BRA `(.L_x_7) ;  /* 0xfffffffc00fc7947 */ /* 0x000fc0000383ffff */
[----:B------:R-:W-:-:S00]  /*1790*/  NOP ;  /* 0x0000000000007918 */ /* 0x000fc00000000000 */
        /* <DEDUP_REMOVED lines=14> */
.L_x_8:


//--------------------- .nv.shared.reserved.0     --------------------------
	.section	.nv.shared.reserved.0,"aw",@nobits
	.weak		__nv_reservedSMEM_offset_0_alias
	.size		__nv_reservedSMEM_offset_0_alias, 0, 64
	.other		__nv_reservedSMEM_offset_0_alias,@"STO_CUDA_RESERVED_SHARED STV_DEFAULT"
__nv_reservedSMEM_offset_0_alias:
	.zero		0
	.zero		64


//--------------------- .nv.constant0._Z8computeTPPPdS1_iiiddd --------------------------
	.section	.nv.constant0._Z8computeTPPPdS1_iiiddd,"a",@progbits
	.sectionflags	@""
	.align	4
.nv.constant0._Z8computeTPPPdS1_iiiddd:
	.zero		952


//--------------------- SYMBOLS --------------------------

	.type		.nv.reservedSmem.offset0,@object
	.size		.nv.reservedSmem.offset0,0x4
